//
// Generated by NVIDIA NVVM Compiler
//
// Compiler Build ID: CL-36424714
// Cuda compilation tools, release 13.0, V13.0.88
// Based on NVVM 20.0.0
//

.version 9.0
.target sm_100
.address_size 64

	// .globl	_Z9ReductionPfS_i
// _ZZ9ReductionPfS_iE10partialSum has been demoted

.visible .entry _Z9ReductionPfS_i(
	.param .u64 .ptr .align 1 _Z9ReductionPfS_i_param_0,
	.param .u64 .ptr .align 1 _Z9ReductionPfS_i_param_1,
	.param .u32 _Z9ReductionPfS_i_param_2
)
{
	.reg .pred 	%p<6>;
	.reg .b32 	%r<18>;
	.reg .b32 	%f<6>;
	.reg .b64 	%rd<9>;
	// demoted variable
	.shared .align 4 .b8 _ZZ9ReductionPfS_iE10partialSum[1024];
	ld.param.u64 	%rd2, [_Z9ReductionPfS_i_param_0];
	ld.param.u64 	%rd1, [_Z9ReductionPfS_i_param_1];
	cvta.to.global.u64 	%rd3, %rd2;
	mov.u32 	%r1, %tid.x;
	mov.u32 	%r2, %ctaid.x;
	mov.u32 	%r3, %ntid.x;
	mad.lo.s32 	%r8, %r2, %r3, %r1;
	mul.wide.s32 	%rd4, %r8, 4;
	add.s64 	%rd5, %rd3, %rd4;
	ld.global.f32 	%f1, [%rd5];
	shl.b32 	%r9, %r1, 2;
	mov.u32 	%r10, _ZZ9ReductionPfS_iE10partialSum;
	add.s32 	%r4, %r10, %r9;
	st.shared.f32 	[%r4], %f1;
	mov.b32 	%r17, 1;
$L__BB0_1:
	bar.sync 	0;
	shl.b32 	%r6, %r17, 1;
	add.s32 	%r11, %r6, 1023;
	and.b32  	%r13, %r11, %r1;
	setp.ne.s32 	%p1, %r13, 0;
	add.s32 	%r14, %r17, %r1;
	setp.ge.u32 	%p2, %r14, %r3;
	or.pred  	%p3, %p1, %p2;
	@%p3 bra 	$L__BB0_3;
	shl.b32 	%r15, %r17, 2;
	add.s32 	%r16, %r4, %r15;
	ld.shared.f32 	%f2, [%r16];
	ld.shared.f32 	%f3, [%r4];
	add.f32 	%f4, %f2, %f3;
	st.shared.f32 	[%r4], %f4;
$L__BB0_3:
	setp.le.u32 	%p4, %r6, %r3;
	mov.u32 	%r17, %r6;
	@%p4 bra 	$L__BB0_1;
	setp.ne.s32 	%p5, %r1, 0;
	@%p5 bra 	$L__BB0_6;
	ld.shared.f32 	%f5, [_ZZ9ReductionPfS_iE10partialSum];
	cvta.to.global.u64 	%rd6, %rd1;
	mul.wide.u32 	%rd7, %r2, 4;
	add.s64 	%rd8, %rd6, %rd7;
	st.global.f32 	[%rd8], %f5;
$L__BB0_6:
	ret;

}
	// .globl	_Z13single_threadPfi
.visible .entry _Z13single_threadPfi(
	.param .u64 .ptr .align 1 _Z13single_threadPfi_param_0,
	.param .u32 _Z13single_threadPfi_param_1
)
{
	.reg .pred 	%p<10>;
	.reg .b32 	%r<41>;
	.reg .b32 	%f<71>;
	.reg .b64 	%rd<39>;

	ld.param.u64 	%rd9, [_Z13single_threadPfi_param_0];
	ld.param.u32 	%r21, [_Z13single_threadPfi_param_1];
	cvta.to.global.u64 	%rd1, %rd9;
	setp.lt.s32 	%p1, %r21, 2;
	@%p1 bra 	$L__BB1_14;
	add.s32 	%r1, %r21, -1;
	add.s32 	%r23, %r21, -2;
	and.b32  	%r2, %r1, 15;
	setp.lt.u32 	%p2, %r23, 15;
	mov.b32 	%r37, 1;
	@%p2 bra 	$L__BB1_5;
	and.b32  	%r25, %r1, -16;
	neg.s32 	%r35, %r25;
	add.s64 	%rd37, %rd1, 32;
	mov.b32 	%r34, 0;
$L__BB1_3:
	.pragma "nounroll";
	ld.global.f32 	%f1, [%rd37+-32];
	ld.global.f32 	%f2, [%rd37+-28];
	add.f32 	%f3, %f1, %f2;
	st.global.f32 	[%rd37+-28], %f3;
	ld.global.f32 	%f4, [%rd37+-24];
	add.f32 	%f5, %f3, %f4;
	st.global.f32 	[%rd37+-24], %f5;
	ld.global.f32 	%f6, [%rd37+-20];
	add.f32 	%f7, %f5, %f6;
	st.global.f32 	[%rd37+-20], %f7;
	ld.global.f32 	%f8, [%rd37+-16];
	add.f32 	%f9, %f7, %f8;
	st.global.f32 	[%rd37+-16], %f9;
	ld.global.f32 	%f10, [%rd37+-12];
	add.f32 	%f11, %f9, %f10;
	st.global.f32 	[%rd37+-12], %f11;
	ld.global.f32 	%f12, [%rd37+-8];
	add.f32 	%f13, %f11, %f12;
	st.global.f32 	[%rd37+-8], %f13;
	ld.global.f32 	%f14, [%rd37+-4];
	add.f32 	%f15, %f13, %f14;
	st.global.f32 	[%rd37+-4], %f15;
	ld.global.f32 	%f16, [%rd37];
	add.f32 	%f17, %f15, %f16;
	st.global.f32 	[%rd37], %f17;
	ld.global.f32 	%f18, [%rd37+4];
	add.f32 	%f19, %f17, %f18;
	st.global.f32 	[%rd37+4], %f19;
	ld.global.f32 	%f20, [%rd37+8];
	add.f32 	%f21, %f19, %f20;
	st.global.f32 	[%rd37+8], %f21;
	ld.global.f32 	%f22, [%rd37+12];
	add.f32 	%f23, %f21, %f22;
	st.global.f32 	[%rd37+12], %f23;
	ld.global.f32 	%f24, [%rd37+16];
	add.f32 	%f25, %f23, %f24;
	st.global.f32 	[%rd37+16], %f25;
	ld.global.f32 	%f26, [%rd37+20];
	add.f32 	%f27, %f25, %f26;
	st.global.f32 	[%rd37+20], %f27;
	ld.global.f32 	%f28, [%rd37+24];
	add.f32 	%f29, %f27, %f28;
	st.global.f32 	[%rd37+24], %f29;
	ld.global.f32 	%f30, [%rd37+28];
	add.f32 	%f31, %f29, %f30;
	st.global.f32 	[%rd37+28], %f31;
	ld.global.f32 	%f32, [%rd37+32];
	add.f32 	%f33, %f31, %f32;
	st.global.f32 	[%rd37+32], %f33;
	add.s32 	%r35, %r35, 16;
	add.s32 	%r34, %r34, 16;
	add.s64 	%rd37, %rd37, 64;
	setp.ne.s32 	%p3, %r35, 0;
	@%p3 bra 	$L__BB1_3;
	add.s32 	%r37, %r34, 1;
$L__BB1_5:
	setp.eq.s32 	%p4, %r2, 0;
	@%p4 bra 	$L__BB1_14;
	and.b32  	%r10, %r1, 7;
	setp.lt.u32 	%p5, %r2, 8;
	@%p5 bra 	$L__BB1_8;
	mul.wide.s32 	%rd10, %r37, 4;
	add.s64 	%rd11, %rd1, %rd10;
	ld.global.f32 	%f34, [%rd11+-4];
	mul.wide.u32 	%rd12, %r37, 4;
	add.s64 	%rd13, %rd1, %rd12;
	ld.global.f32 	%f35, [%rd13];
	add.f32 	%f36, %f34, %f35;
	st.global.f32 	[%rd13], %f36;
	add.s32 	%r26, %r37, 1;
	mul.wide.u32 	%rd14, %r26, 4;
	add.s64 	%rd15, %rd1, %rd14;
	ld.global.f32 	%f37, [%rd15];
	add.f32 	%f38, %f36, %f37;
	st.global.f32 	[%rd15], %f38;
	add.s32 	%r27, %r37, 2;
	ld.global.f32 	%f39, [%rd11+4];
	mul.wide.u32 	%rd16, %r27, 4;
	add.s64 	%rd17, %rd1, %rd16;
	ld.global.f32 	%f40, [%rd17];
	add.f32 	%f41, %f39, %f40;
	st.global.f32 	[%rd17], %f41;
	add.s32 	%r28, %r37, 3;
	ld.global.f32 	%f42, [%rd11+8];
	mul.wide.u32 	%rd18, %r28, 4;
	add.s64 	%rd19, %rd1, %rd18;
	ld.global.f32 	%f43, [%rd19];
	add.f32 	%f44, %f42, %f43;
	st.global.f32 	[%rd19], %f44;
	add.s32 	%r29, %r37, 4;
	ld.global.f32 	%f45, [%rd11+12];
	mul.wide.u32 	%rd20, %r29, 4;
	add.s64 	%rd21, %rd1, %rd20;
	ld.global.f32 	%f46, [%rd21];
	add.f32 	%f47, %f45, %f46;
	st.global.f32 	[%rd21], %f47;
	add.s32 	%r30, %r37, 5;
	ld.global.f32 	%f48, [%rd11+16];
	mul.wide.u32 	%rd22, %r30, 4;
	add.s64 	%rd23, %rd1, %rd22;
	ld.global.f32 	%f49, [%rd23];
	add.f32 	%f50, %f48, %f49;
	st.global.f32 	[%rd23], %f50;
	add.s32 	%r31, %r37, 6;
	ld.global.f32 	%f51, [%rd11+20];
	mul.wide.u32 	%rd24, %r31, 4;
	add.s64 	%rd25, %rd1, %rd24;
	ld.global.f32 	%f52, [%rd25];
	add.f32 	%f53, %f51, %f52;
	st.global.f32 	[%rd25], %f53;
	ld.global.f32 	%f54, [%rd11+24];
	ld.global.f32 	%f55, [%rd13+28];
	add.f32 	%f56, %f54, %f55;
	st.global.f32 	[%rd13+28], %f56;
	add.s32 	%r37, %r37, 8;
$L__BB1_8:
	setp.eq.s32 	%p6, %r10, 0;
	@%p6 bra 	$L__BB1_14;
	and.b32  	%r13, %r1, 3;
	setp.lt.u32 	%p7, %r10, 4;
	@%p7 bra 	$L__BB1_11;
	mul.wide.s32 	%rd26, %r37, 4;
	add.s64 	%rd27, %rd1, %rd26;
	ld.global.f32 	%f57, [%rd27+-4];
	mul.wide.u32 	%rd28, %r37, 4;
	add.s64 	%rd29, %rd1, %rd28;
	ld.global.f32 	%f58, [%rd29];
	add.f32 	%f59, %f57, %f58;
	st.global.f32 	[%rd29], %f59;
	add.s32 	%r32, %r37, 1;
	mul.wide.u32 	%rd30, %r32, 4;
	add.s64 	%rd31, %rd1, %rd30;
	ld.global.f32 	%f60, [%rd31];
	add.f32 	%f61, %f59, %f60;
	st.global.f32 	[%rd31], %f61;
	add.s32 	%r33, %r37, 2;
	ld.global.f32 	%f62, [%rd27+4];
	mul.wide.u32 	%rd32, %r33, 4;
	add.s64 	%rd33, %rd1, %rd32;
	ld.global.f32 	%f63, [%rd33];
	add.f32 	%f64, %f62, %f63;
	st.global.f32 	[%rd33], %f64;
	ld.global.f32 	%f65, [%rd27+8];
	ld.global.f32 	%f66, [%rd29+12];
	add.f32 	%f67, %f65, %f66;
	st.global.f32 	[%rd29+12], %f67;
	add.s32 	%r37, %r37, 4;
$L__BB1_11:
	setp.eq.s32 	%p8, %r13, 0;
	@%p8 bra 	$L__BB1_14;
	add.s64 	%rd5, %rd1, -4;
	mul.wide.u32 	%rd34, %r37, 4;
	add.s64 	%rd38, %rd1, %rd34;
	neg.s32 	%r39, %r13;
$L__BB1_13:
	.pragma "nounroll";
	mul.wide.s32 	%rd35, %r37, 4;
	add.s64 	%rd36, %rd5, %rd35;
	ld.global.f32 	%f68, [%rd36];
	ld.global.f32 	%f69, [%rd38];
	add.f32 	%f70, %f68, %f69;
	st.global.f32 	[%rd38], %f70;
	add.s32 	%r37, %r37, 1;
	add.s64 	%rd38, %rd38, 4;
	add.s32 	%r39, %r39, 1;
	setp.ne.s32 	%p9, %r39, 0;
	@%p9 bra 	$L__BB1_13;
$L__BB1_14:
	ret;

}


// ===== COMPILED SASS (sm_100) =====

	.target	sm_100

	.elftype	@"ET_EXEC"


//--------------------- .note.nv.tkinfo           --------------------------
	.section	.note.nv.tkinfo,"",@"SHT_NOTE"
	.sectionflags	@"SHF_NOTE_NV_TKINFO"
	.tkinfo
        /*0018*/ 	.word	0x00000002
        /*0030*/ 	.string	""
        /*0030*/ 	.string	"ptxas"
        /*0030*/ 	.string	"Cuda compilation tools, release 13.0, V13.0.88"
        /*0030*/ 	.string	"Build cuda_13.0.r13.0/compiler.36424714_0"
        /*0030*/ 	.string	"-arch sm_100 -m 64 "



//--------------------- .note.nv.cuinfo           --------------------------
	.section	.note.nv.cuinfo,"",@"SHT_NOTE"
	.sectionflags	@"SHF_NOTE_NV_CUINFO"
        /*0018*/ 	.short	0x0002
        /*001a*/ 	.short	0x0064
        /*001c*/ 	.short	0x0082
	.zero		2


//--------------------- .nv.info                  --------------------------
	.section	.nv.info,"",@"SHT_CUDA_INFO"
	.align	4


	//----- nvinfo : EIATTR_REGCOUNT
	.align		4
        /*0000*/ 	.byte	0x04, 0x2f
        /*0002*/ 	.short	(.L_1 - .L_0)
	.align		4
.L_0:
        /*0004*/ 	.word	index@(_Z9ReductionPfS_i)
        /*0008*/ 	.word	0x0000000b


	//----- nvinfo : EIATTR_FRAME_SIZE
	.align		4
.L_1:
        /*000c*/ 	.byte	0x04, 0x11
        /*000e*/ 	.short	(.L_3 - .L_2)
	.align		4
.L_2:
        /*0010*/ 	.word	index@(_Z9ReductionPfS_i)
        /*0014*/ 	.word	0x00000000


	//----- nvinfo : EIATTR_REGCOUNT
	.align		4
.L_3:
        /*0018*/ 	.byte	0x04, 0x2f
        /*001a*/ 	.short	(.L_5 - .L_4)
	.align		4
.L_4:
        /*001c*/ 	.word	index@(_Z13single_threadPfi)
        /*0020*/ 	.word	0x00000020


	//----- nvinfo : EIATTR_FRAME_SIZE
	.align		4
.L_5:
        /*0024*/ 	.byte	0x04, 0x11
        /*0026*/ 	.short	(.L_7 - .L_6)
	.align		4
.L_6:
        /*0028*/ 	.word	index@(_Z13single_threadPfi)
        /*002c*/ 	.word	0x00000000


	//----- nvinfo : EIATTR_MIN_STACK_SIZE
	.align		4
.L_7:
        /*0030*/ 	.byte	0x04, 0x12
        /*0032*/ 	.short	(.L_9 - .L_8)
	.align		4
.L_8:
        /*0034*/ 	.word	index@(_Z13single_threadPfi)
        /*0038*/ 	.word	0x00000000


	//----- nvinfo : EIATTR_MIN_STACK_SIZE
	.align		4
.L_9:
        /*003c*/ 	.byte	0x04, 0x12
        /*003e*/ 	.short	(.L_11 - .L_10)
	.align		4
.L_10:
        /*0040*/ 	.word	index@(_Z9ReductionPfS_i)
        /*0044*/ 	.word	0x00000000
.L_11:


//--------------------- .nv.compat                --------------------------
	.section	.nv.compat,"",@"SHT_CUDA_COMPAT_INFO"
	.align	4
        /*0000*/ 	.byte	0x02, 0x09, 0x00, 0x00, 0x02, 0x02, 0x01, 0x00, 0x02, 0x05, 0x05, 0x00, 0x03, 0x07, 0x01, 0x01
        /*0010*/ 	.byte	0x02, 0x03, 0x00, 0x00, 0x02, 0x06, 0x01, 0x00, 0x04, 0x0b, 0x08, 0x00, 0x09, 0x00, 0x00, 0x00
        /*0020*/ 	.byte	0x00, 0x00, 0x00, 0x00


//--------------------- .nv.info._Z13single_threadPfi --------------------------
	.section	.nv.info._Z13single_threadPfi,"",@"SHT_CUDA_INFO"
	.sectionflags	@""
	.align	4


	//----- nvinfo : EIATTR_CUDA_API_VERSION
	.align		4
        /*0000*/ 	.byte	0x04, 0x37
        /*0002*/ 	.short	(.L_13 - .L_12)
.L_12:
        /*0004*/ 	.word	0x00000082


	//----- nvinfo : EIATTR_KPARAM_INFO
	.align		4
.L_13:
        /*0008*/ 	.byte	0x04, 0x17
        /*000a*/ 	.short	(.L_15 - .L_14)
.L_14:
        /*000c*/ 	.word	0x00000000
        /*0010*/ 	.short	0x0001
        /*0012*/ 	.short	0x0008
        /*0014*/ 	.byte	0x00, 0xf0, 0x11, 0x00


	//----- nvinfo : EIATTR_KPARAM_INFO
	.align		4
.L_15:
        /*0018*/ 	.byte	0x04, 0x17
        /*001a*/ 	.short	(.L_17 - .L_16)
.L_16:
        /*001c*/ 	.word	0x00000000
        /*0020*/ 	.short	0x0000
        /*0022*/ 	.short	0x0000
        /*0024*/ 	.byte	0x00, 0xf5, 0x21, 0x00


	//----- nvinfo : EIATTR_SPARSE_MMA_MASK
	.align		4
.L_17:
        /*0028*/ 	.byte	0x03, 0x50
        /*002a*/ 	.short	0x0000


	//----- nvinfo : EIATTR_MAXREG_COUNT
	.align		4
        /*002c*/ 	.byte	0x03, 0x1b
        /*002e*/ 	.short	0x00ff


	//----- nvinfo : EIATTR_MERCURY_ISA_VERSION
	.align		4
        /*0030*/ 	.byte	0x03, 0x5f
        /*0032*/ 	.short	0x0101


	//----- nvinfo : EIATTR_VRC_CTA_INIT_COUNT
	.align		4
        /*0034*/ 	.byte	0x02, 0x4a
	.zero		1
	.zero		1


	//----- nvinfo : EIATTR_EXIT_INSTR_OFFSETS
	.align		4
        /*0038*/ 	.byte	0x04, 0x1c
        /*003a*/ 	.short	(.L_19 - .L_18)


	//   ....[0]....
.L_18:
        /*003c*/ 	.word	0x00000030


	//   ....[1]....
        /*0040*/ 	.word	0x000004f0


	//   ....[2]....
        /*0044*/ 	.word	0x00000830


	//   ....[3]....
        /*0048*/ 	.word	0x000009f0


	//   ....[4]....
        /*004c*/ 	.word	0x00000b40


	//----- nvinfo : EIATTR_CBANK_PARAM_SIZE
	.align		4
.L_19:
        /*0050*/ 	.byte	0x03, 0x19
        /*0052*/ 	.short	0x000c


	//----- nvinfo : EIATTR_PARAM_CBANK
	.align		4
        /*0054*/ 	.byte	0x04, 0x0a
        /*0056*/ 	.short	(.L_21 - .L_20)
	.align		4
.L_20:
        /*0058*/ 	.word	index@(.nv.constant0._Z13single_threadPfi)
        /*005c*/ 	.short	0x0380
        /*005e*/ 	.short	0x000c


	//----- nvinfo : EIATTR_SW_WAR
	.align		4
.L_21:
        /*0060*/ 	.byte	0x04, 0x36
        /*0062*/ 	.short	(.L_23 - .L_22)
.L_22:
        /*0064*/ 	.word	0x00000008
.L_23:


//--------------------- .nv.info._Z9ReductionPfS_i --------------------------
	.section	.nv.info._Z9ReductionPfS_i,"",@"SHT_CUDA_INFO"
	.sectionflags	@""
	.align	4


	//----- nvinfo : EIATTR_CUDA_API_VERSION
	.align		4
        /*0000*/ 	.byte	0x04, 0x37
        /*0002*/ 	.short	(.L_25 - .L_24)
.L_24:
        /*0004*/ 	.word	0x00000082


	//----- nvinfo : EIATTR_KPARAM_INFO
	.align		4
.L_25:
        /*0008*/ 	.byte	0x04, 0x17
        /*000a*/ 	.short	(.L_27 - .L_26)
.L_26:
        /*000c*/ 	.word	0x00000000
        /*0010*/ 	.short	0x0002
        /*0012*/ 	.short	0x0010
        /*0014*/ 	.byte	0x00, 0xf0, 0x11, 0x00


	//----- nvinfo : EIATTR_KPARAM_INFO
	.align		4
.L_27:
        /*0018*/ 	.byte	0x04, 0x17
        /*001a*/ 	.short	(.L_29 - .L_28)
.L_28:
        /*001c*/ 	.word	0x00000000
        /*0020*/ 	.short	0x0001
        /*0022*/ 	.short	0x0008
        /*0024*/ 	.byte	0x00, 0xf5, 0x21, 0x00


	//----- nvinfo : EIATTR_KPARAM_INFO
	.align		4
.L_29:
        /*0028*/ 	.byte	0x04, 0x17
        /*002a*/ 	.short	(.L_31 - .L_30)
.L_30:
        /*002c*/ 	.word	0x00000000
        /*0030*/ 	.short	0x0000
        /*0032*/ 	.short	0x0000
        /*0034*/ 	.byte	0x00, 0xf5, 0x21, 0x00


	//----- nvinfo : EIATTR_SPARSE_MMA_MASK
	.align		4
.L_31:
        /*0038*/ 	.byte	0x03, 0x50
        /*003a*/ 	.short	0x0000


	//----- nvinfo : EIATTR_MAXREG_COUNT
	.align		4
        /*003c*/ 	.byte	0x03, 0x1b
        /*003e*/ 	.short	0x00ff


	//----- nvinfo : EIATTR_NUM_BARRIERS
	.align		4
        /*0040*/ 	.byte	0x02, 0x4c
        /*0042*/ 	.byte	0x01
	.zero		1


	//----- nvinfo : EIATTR_MERCURY_ISA_VERSION
	.align		4
        /*0044*/ 	.byte	0x03, 0x5f
        /*0046*/ 	.short	0x0101


	//----- nvinfo : EIATTR_VRC_CTA_INIT_COUNT
	.align		4
        /*0048*/ 	.byte	0x02, 0x4a
	.zero		1
	.zero		1


	//----- nvinfo : EIATTR_EXIT_INSTR_OFFSETS
	.align		4
        /*004c*/ 	.byte	0x04, 0x1c
        /*004e*/ 	.short	(.L_33 - .L_32)


	//   ....[0]....
.L_32:
        /*0050*/ 	.word	0x000001e0


	//   ....[1]....
        /*0054*/ 	.word	0x00000260


	//----- nvinfo : EIATTR_CBANK_PARAM_SIZE
	.align		4
.L_33:
        /*0058*/ 	.byte	0x03, 0x19
        /*005a*/ 	.short	0x0014


	//----- nvinfo : EIATTR_PARAM_CBANK
	.align		4
        /*005c*/ 	.byte	0x04, 0x0a
        /*005e*/ 	.short	(.L_35 - .L_34)
	.align		4
.L_34:
        /*0060*/ 	.word	index@(.nv.constant0._Z9ReductionPfS_i)
        /*0064*/ 	.short	0x0380
        /*0066*/ 	.short	0x0014


	//----- nvinfo : EIATTR_SW_WAR
	.align		4
.L_35:
        /*0068*/ 	.byte	0x04, 0x36
        /*006a*/ 	.short	(.L_37 - .L_36)
.L_36:
        /*006c*/ 	.word	0x00000008
.L_37:


//--------------------- .nv.callgraph             --------------------------
	.section	.nv.callgraph,"",@"SHT_CUDA_CALLGRAPH"
	.align	4
	.sectionentsize	8
	.align		4
        /*0000*/ 	.word	0x00000000
	.align		4
        /*0004*/ 	.word	0xffffffff
	.align		4
        /*0008*/ 	.word	0x00000000
	.align		4
        /*000c*/ 	.word	0xfffffffe
	.align		4
        /*0010*/ 	.word	0x00000000
	.align		4
        /*0014*/ 	.word	0xfffffffd
	.align		4
        /*0018*/ 	.word	0x00000000
	.align		4
        /*001c*/ 	.word	0xfffffffc


//--------------------- .text._Z13single_threadPfi --------------------------
	.section	.text._Z13single_threadPfi,"ax",@progbits
	.align	128
        .global         _Z13single_threadPfi
        .type           _Z13single_threadPfi,@function
        .size           _Z13single_threadPfi,(.L_x_8 - _Z13single_threadPfi)
        .other          _Z13single_threadPfi,@"STO_CUDA_ENTRY STV_DEFAULT"
_Z13single_threadPfi:
.text._Z13single_threadPfi:
[----:B------:R-:W-:Y:S08]  /*0000*/  LDC R1, c[0x0][0x37c] ;  /* 0x0000df00ff017b82 */ /* 0x000ff00000000800 */
[----:B------:R-:W0:Y:S02]  /*0010*/  LDC R0, c[0x0][0x388] ;  /* 0x0000e200ff007b82 */ /* 0x000e240000000800 */
[----:B0-----:R-:W-:-:S13]  /*0020*/  ISETP.GE.AND P0, PT, R0, 0x2, PT ;  /* 0x000000020000780c */ /* 0x001fda0003f06270 */
[----:B------:R-:W-:Y:S05]  /*0030*/  @!P0 EXIT ;  /* 0x000000000000894d */ /* 0x000fea0003800000 */
[----:B------:R-:W0:Y:S01]  /*0040*/  LDC.64 R2, c[0x0][0x380] ;  /* 0x0000e000ff027b82 */ /* 0x000e220000000a00 */
[C---:B------:R-:W-:Y:S01]  /*0050*/  IADD3 R4, PT, PT, R0.reuse, -0x2, RZ ;  /* 0xfffffffe00047810 */ /* 0x040fe20007ffe0ff */
[----:B------:R-:W1:Y:S01]  /*0060*/  LDCU.64 UR4, c[0x0][0x358] ;  /* 0x00006b00ff0477ac */ /* 0x000e620008000a00 */
[----:B------:R-:W-:Y:S02]  /*0070*/  IADD3 R0, PT, PT, R0, -0x1, RZ ;  /* 0xffffffff00007810 */ /* 0x000fe40007ffe0ff */
[----:B------:R-:W-:Y:S01]  /*0080*/  ISETP.GE.U32.AND P0, PT, R4, 0xf, PT ;  /* 0x0000000f0400780c */ /* 0x000fe20003f06070 */
[----:B------:R-:W-:Y:S01]  /*0090*/  HFMA2 R4, -RZ, RZ, 0, 5.9604644775390625e-08 ;  /* 0x00000001ff047431 */ /* 0x000fe200000001ff */
[----:B------:R-:W-:-:S11]  /*00a0*/  LOP3.LUT R22, R0, 0xf, RZ, 0xc0, !PT ;  /* 0x0000000f00167812 */ /* 0x000fd600078ec0ff */
[----:B------:R-:W-:Y:S05]  /*00b0*/  @!P0 BRA `(.L_x_0) ;  /* 0x0000000400088947 */ /* 0x000fea0003800000 */
[----:B------:R-:W-:Y:S02]  /*00c0*/  MOV R4, 0x20 ;  /* 0x0000002000047802 */ /* 0x000fe40000000f00 */
[----:B------:R-:W-:Y:S02]  /*00d0*/  MOV R5, 0x0 ;  /* 0x0000000000057802 */ /* 0x000fe40000000f00 */
[----:B------:R-:W-:Y:S02]  /*00e0*/  LOP3.LUT R7, R0, 0xfffffff0, RZ, 0xc0, !PT ;  /* 0xfffffff000077812 */ /* 0x000fe400078ec0ff */
[----:B------:R-:W-:Y:S01]  /*00f0*/  MOV R6, RZ ;  /* 0x000000ff00067202 */ /* 0x000fe20000000f00 */
[----:B0-----:R-:W-:Y:S01]  /*0100*/  IMAD.WIDE.U32 R4, R2, 0x1, R4 ;  /* 0x0000000102047825 */ /* 0x001fe200078e0004 */
[----:B------:R-:W-:-:S04]  /*0110*/  IADD3 R7, PT, PT, -R7, RZ, RZ ;  /* 0x000000ff07077210 */ /* 0x000fc80007ffe1ff */
[----:B------:R-:W-:Y:S02]  /*0120*/  IADD3 R15, PT, PT, R5, R3, RZ ;  /* 0x00000003050f7210 */ /* 0x000fe40007ffe0ff */
[----:B------:R-:W-:-:S07]  /*0130*/  MOV R14, R4 ;  /* 0x00000004000e7202 */ /* 0x000fce0000000f00 */
.L_x_1:
[----:B--2---:R-:W-:Y:S01]  /*0140*/  MOV R4, R14 ;  /* 0x0000000e00047202 */ /* 0x004fe20000000f00 */
[----:B------:R-:W-:-:S05]  /*0150*/  IMAD.MOV.U32 R5, RZ, RZ, R15 ;  /* 0x000000ffff057224 */ /* 0x000fca00078e000f */
[----:B-1----:R-:W2:Y:S04]  /*0160*/  LDG.E R17, desc[UR4][R4.64+-0x20] ;  /* 0xffffe00404117981 */ /* 0x002ea8000c1e1900 */
[----:B------:R-:W2:Y:S04]  /*0170*/  LDG.E R24, desc[UR4][R4.64+-0x1c] ;  /* 0xffffe40404187981 */ /* 0x000ea8000c1e1900 */
[----:B------:R-:W3:Y:S04]  /*0180*/  LDG.E R26, desc[UR4][R4.64+-0x18] ;  /* 0xffffe804041a7981 */ /* 0x000ee8000c1e1900 */
[----:B------:R-:W4:Y:S04]  /*0190*/  LDG.E R28, desc[UR4][R4.64+-0x14] ;  /* 0xffffec04041c7981 */ /* 0x000f28000c1e1900 */
[----:B------:R-:W5:Y:S04]  /*01a0*/  LDG.E R23, desc[UR4][R4.64+-0x10] ;  /* 0xfffff00404177981 */ /* 0x000f68000c1e1900 */
        /* <DEDUP_REMOVED lines=11> */
[----:B------:R-:W5:Y:S01]  /*0260*/  LDG.E R14, desc[UR4][R4.64+0x20] ;  /* 0x00002004040e7981 */ /* 0x000f62000c1e1900 */
[----:B------:R-:W-:-:S02]  /*0270*/  IADD3 R7, PT, PT, R7, 0x10, RZ ;  /* 0x0000001007077810 */ /* 0x000fc40007ffe0ff */
[----:B------:R-:W-:Y:S02]  /*0280*/  IADD3 R6, PT, PT, R6, 0x10, RZ ;  /* 0x0000001006067810 */ /* 0x000fe40007ffe0ff */
[----:B------:R-:W-:Y:S01]  /*0290*/  ISETP.NE.AND P0, PT, R7, RZ, PT ;  /* 0x000000ff0700720c */ /* 0x000fe20003f05270 */
[----:B--2---:R-:W-:-:S04]  /*02a0*/  FADD R17, R17, R24 ;  /* 0x0000001811117221 */ /* 0x004fc80000000000 */
[----:B---3--:R-:W-:Y:S01]  /*02b0*/  FADD R19, R17, R26 ;  /* 0x0000001a11137221 */ /* 0x008fe20000000000 */
[----:B------:R0:W-:Y:S03]  /*02c0*/  STG.E desc[UR4][R4.64+-0x1c], R17 ;  /* 0xffffe41104007986 */ /* 0x0001e6000c101904 */
[----:B----4-:R-:W-:Y:S01]  /*02d0*/  FADD R21, R19, R28 ;  /* 0x0000001c13157221 */ /* 0x010fe20000000000 */
[----:B------:R-:W-:Y:S03]  /*02e0*/  STG.E desc[UR4][R4.64+-0x18], R19 ;  /* 0xffffe81304007986 */ /* 0x000fe6000c101904 */
[----:B-----5:R-:W-:Y:S01]  /*02f0*/  FADD R23, R21, R23 ;  /* 0x0000001715177221 */ /* 0x020fe20000000000 */
[----:B------:R-:W-:Y:S03]  /*0300*/  STG.E desc[UR4][R4.64+-0x14], R21 ;  /* 0xffffec1504007986 */ /* 0x000fe6000c101904 */
[----:B------:R-:W-:Y:S01]  /*0310*/  FADD R25, R23, R25 ;  /* 0x0000001917197221 */ /* 0x000fe20000000000 */
        /* <DEDUP_REMOVED lines=10> */
[----:B------:R1:W-:Y:S03]  /*03c0*/  STG.E desc[UR4][R4.64+0x4], R15 ;  /* 0x0000040f04007986 */ /* 0x0003e6000c101904 */
        /* <DEDUP_REMOVED lines=10> */
[----:B0-----:R-:W-:Y:S01]  /*0470*/  FADD R17, R13, R14 ;  /* 0x0000000e0d117221 */ /* 0x001fe20000000000 */
[----:B------:R-:W-:Y:S01]  /*0480*/  IADD3 R14, P1, PT, R4, 0x40, RZ ;  /* 0x00000040040e7810 */ /* 0x000fe20007f3e0ff */
[----:B------:R2:W-:Y:S03]  /*0490*/  STG.E desc[UR4][R4.64+0x1c], R13 ;  /* 0x00001c0d04007986 */ /* 0x0005e6000c101904 */
[----:B-1----:R-:W-:Y:S01]  /*04a0*/  IADD3.X R15, PT, PT, RZ, R5, RZ, P1, !PT ;  /* 0x00000005ff0f7210 */ /* 0x002fe20000ffe4ff */
[----:B------:R2:W-:Y:S01]  /*04b0*/  STG.E desc[UR4][R4.64+0x20], R17 ;  /* 0x0000201104007986 */ /* 0x0005e2000c101904 */
[----:B------:R-:W-:Y:S07]  /*04c0*/  @P0 BRA `(.L_x_1) ;  /* 0xfffffffc001c0947 */ /* 0x000fee000383ffff */
[----:B--2---:R-:W-:-:S07]  /*04d0*/  IADD3 R4, PT, PT, R6, 0x1, RZ ;  /* 0x0000000106047810 */ /* 0x004fce0007ffe0ff */
.L_x_0:
[----:B------:R-:W-:-:S13]  /*04e0*/  ISETP.NE.AND P0, PT, R22, RZ, PT ;  /* 0x000000ff1600720c */ /* 0x000fda0003f05270 */
[----:B-1----:R-:W-:Y:S05]  /*04f0*/  @!P0 EXIT ;  /* 0x000000000000894d */ /* 0x002fea0003800000 */
[----:B------:R-:W-:Y:S02]  /*0500*/  ISETP.GE.U32.AND P0, PT, R22, 0x8, PT ;  /* 0x000000081600780c */ /* 0x000fe40003f06070 */
[----:B------:R-:W-:-:S04]  /*0510*/  LOP3.LUT R18, R0, 0x7, RZ, 0xc0, !PT ;  /* 0x0000000700127812 */ /* 0x000fc800078ec0ff */
[----:B------:R-:W-:-:S07]  /*0520*/  ISETP.NE.AND P1, PT, R18, RZ, PT ;  /* 0x000000ff1200720c */ /* 0x000fce0003f25270 */
[----:B------:R-:W-:Y:S06]  /*0530*/  @!P0 BRA `(.L_x_2) ;  /* 0x0000000000bc8947 */ /* 0x000fec0003800000 */
[----:B------:R-:W1:Y:S02]  /*0540*/  LDC.64 R10, c[0x0][0x380] ;  /* 0x0000e000ff0a7b82 */ /* 0x000e640000000a00 */
[----:B-1----:R-:W-:-:S04]  /*0550*/  IMAD.WIDE R8, R4, 0x4, R10 ;  /* 0x0000000404087825 */ /* 0x002fc800078e020a */
[C---:B------:R-:W-:Y:S01]  /*0560*/  IMAD.WIDE.U32 R6, R4.reuse, 0x4, R10 ;  /* 0x0000000404067825 */ /* 0x040fe200078e000a */
[----:B------:R-:W2:Y:S04]  /*0570*/  LDG.E R5, desc[UR4][R8.64+-0x4] ;  /* 0xfffffc0408057981 */ /* 0x000ea8000c1e1900 */
[----:B------:R-:W2:Y:S01]  /*0580*/  LDG.E R12, desc[UR4][R6.64] ;  /* 0x00000004060c7981 */ /* 0x000ea2000c1e1900 */
[----:B------:R-:W-:-:S05]  /*0590*/  IADD3 R17, PT, PT, R4, 0x1, RZ ;  /* 0x0000000104117810 */ /* 0x000fca0007ffe0ff */
[----:B------:R-:W-:-:S04]  /*05a0*/  IMAD.WIDE.U32 R16, R17, 0x4, R10 ;  /* 0x0000000411107825 */ /* 0x000fc800078e000a */
[----:B--2---:R-:W-:-:S05]  /*05b0*/  FADD R5, R5, R12 ;  /* 0x0000000c05057221 */ /* 0x004fca0000000000 */
[----:B------:R1:W-:Y:S04]  /*05c0*/  STG.E desc[UR4][R6.64], R5 ;  /* 0x0000000506007986 */ /* 0x0003e8000c101904 */
[----:B------:R-:W2:Y:S01]  /*05d0*/  LDG.E R12, desc[UR4][R16.64] ;  /* 0x00000004100c7981 */ /* 0x000ea2000c1e1900 */
[----:B------:R-:W-:Y:S01]  /*05e0*/  IADD3 R13, PT, PT, R4, 0x2, RZ ;  /* 0x00000002040d7810 */ /* 0x000fe20007ffe0ff */
[----:B--2---:R-:W-:-:S04]  /*05f0*/  FADD R19, R5, R12 ;  /* 0x0000000c05137221 */ /* 0x004fc80000000000 */
[----:B------:R-:W-:Y:S01]  /*0600*/  IMAD.WIDE.U32 R12, R13, 0x4, R10 ;  /* 0x000000040d0c7825 */ /* 0x000fe200078e000a */
[----:B------:R2:W-:Y:S04]  /*0610*/  STG.E desc[UR4][R16.64], R19 ;  /* 0x0000001310007986 */ /* 0x0005e8000c101904 */
[----:B------:R-:W3:Y:S04]  /*0620*/  LDG.E R14, desc[UR4][R8.64+0x4] ;  /* 0x00000404080e7981 */ /* 0x000ee8000c1e1900 */
[----:B------:R-:W3:Y:S01]  /*0630*/  LDG.E R15, desc[UR4][R12.64] ;  /* 0x000000040c0f7981 */ /* 0x000ee2000c1e1900 */
[----:B------:R-:W-:-:S02]  /*0640*/  VIADD R23, R4, 0x3 ;  /* 0x0000000304177836 */ /* 0x000fc40000000000 */
[----:B---3--:R-:W-:Y:S02]  /*0650*/  FADD R21, R14, R15 ;  /* 0x0000000f0e157221 */ /* 0x008fe40000000000 */
[----:B------:R-:W-:-:S03]  /*0660*/  IMAD.WIDE.U32 R14, R23, 0x4, R10 ;  /* 0x00000004170e7825 */ /* 0x000fc600078e000a */
[----:B------:R3:W-:Y:S04]  /*0670*/  STG.E desc[UR4][R12.64], R21 ;  /* 0x000000150c007986 */ /* 0x0007e8000c101904 */
[----:B-1----:R-:W4:Y:S04]  /*0680*/  LDG.E R5, desc[UR4][R8.64+0x8] ;  /* 0x0000080408057981 */ /* 0x002f28000c1e1900 */
[----:B------:R-:W4:Y:S01]  /*0690*/  LDG.E R20, desc[UR4][R14.64] ;  /* 0x000000040e147981 */ /* 0x000f22000c1e1900 */
[----:B------:R-:W-:-:S05]  /*06a0*/  IADD3 R23, PT, PT, R4, 0x4, RZ ;  /* 0x0000000404177810 */ /* 0x000fca0007ffe0ff */
[----:B--2---:R-:W-:-:S04]  /*06b0*/  IMAD.WIDE.U32 R16, R23, 0x4, R10 ;  /* 0x0000000417107825 */ /* 0x004fc800078e000a */
[----:B----4-:R-:W-:-:S05]  /*06c0*/  FADD R5, R5, R20 ;  /* 0x0000001405057221 */ /* 0x010fca0000000000 */
[----:B------:R1:W-:Y:S04]  /*06d0*/  STG.E desc[UR4][R14.64], R5 ;  /* 0x000000050e007986 */ /* 0x0003e8000c101904 */
[----:B------:R-:W2:Y:S04]  /*06e0*/  LDG.E R19, desc[UR4][R8.64+0xc] ;  /* 0x00000c0408137981 */ /* 0x000ea8000c1e1900 */
[----:B------:R-:W2:Y:S01]  /*06f0*/  LDG.E R20, desc[UR4][R16.64] ;  /* 0x0000000410147981 */ /* 0x000ea2000c1e1900 */
[----:B------:R-:W-:-:S05]  /*0700*/  IADD3 R23, PT, PT, R4, 0x5, RZ ;  /* 0x0000000504177810 */ /* 0x000fca0007ffe0ff */
[----:B---3--:R-:W-:-:S04]  /*0710*/  IMAD.WIDE.U32 R12, R23, 0x4, R10 ;  /* 0x00000004170c7825 */ /* 0x008fc800078e000a */
[----:B--2---:R-:W-:-:S05]  /*0720*/  FADD R19, R19, R20 ;  /* 0x0000001413137221 */ /* 0x004fca0000000000 */
[----:B------:R2:W-:Y:S04]  /*0730*/  STG.E desc[UR4][R16.64], R19 ;  /* 0x0000001310007986 */ /* 0x0005e8000c101904 */
[----:B------:R-:W3:Y:S04]  /*0740*/  LDG.E R20, desc[UR4][R8.64+0x10] ;  /* 0x0000100408147981 */ /* 0x000ee8000c1e1900 */
[----:B------:R-:W3:Y:S01]  /*0750*/  LDG.E R21, desc[UR4][R12.64] ;  /* 0x000000040c157981 */ /* 0x000ee2000c1e1900 */
[----:B------:R-:W-:-:S05]  /*0760*/  IADD3 R23, PT, PT, R4, 0x6, RZ ;  /* 0x0000000604177810 */ /* 0x000fca0007ffe0ff */
[----:B------:R-:W-:-:S04]  /*0770*/  IMAD.WIDE.U32 R10, R23, 0x4, R10 ;  /* 0x00000004170a7825 */ /* 0x000fc800078e000a */
[----:B---3--:R-:W-:-:S05]  /*0780*/  FADD R21, R20, R21 ;  /* 0x0000001514157221 */ /* 0x008fca0000000000 */
[----:B------:R2:W-:Y:S04]  /*0790*/  STG.E desc[UR4][R12.64], R21 ;  /* 0x000000150c007986 */ /* 0x0005e8000c101904 */
[----:B-1----:R-:W3:Y:S04]  /*07a0*/  LDG.E R5, desc[UR4][R8.64+0x14] ;  /* 0x0000140408057981 */ /* 0x002ee8000c1e1900 */
[----:B------:R-:W3:Y:S02]  /*07b0*/  LDG.E R14, desc[UR4][R10.64] ;  /* 0x000000040a0e7981 */ /* 0x000ee4000c1e1900 */
[----:B---3--:R-:W-:-:S05]  /*07c0*/  FADD R5, R5, R14 ;  /* 0x0000000e05057221 */ /* 0x008fca0000000000 */
[----:B------:R2:W-:Y:S04]  /*07d0*/  STG.E desc[UR4][R10.64], R5 ;  /* 0x000000050a007986 */ /* 0x0005e8000c101904 */
[----:B------:R-:W3:Y:S04]  /*07e0*/  LDG.E R14, desc[UR4][R8.64+0x18] ;  /* 0x00001804080e7981 */ /* 0x000ee8000c1e1900 */
[----:B------:R-:W3:Y:S01]  /*07f0*/  LDG.E R15, desc[UR4][R6.64+0x1c] ;  /* 0x00001c04060f7981 */ /* 0x000ee2000c1e1900 */
[----:B------:R-:W-:Y:S01]  /*0800*/  IADD3 R4, PT, PT, R4, 0x8, RZ ;  /* 0x0000000804047810 */ /* 0x000fe20007ffe0ff */
[----:B---3--:R-:W-:-:S05]  /*0810*/  FADD R15, R14, R15 ;  /* 0x0000000f0e0f7221 */ /* 0x008fca0000000000 */
[----:B------:R2:W-:Y:S02]  /*0820*/  STG.E desc[UR4][R6.64+0x1c], R15 ;  /* 0x00001c0f06007986 */ /* 0x0005e4000c101904 */
.L_x_2:
[----:B------:R-:W-:Y:S05]  /*0830*/  @!P1 EXIT ;  /* 0x000000000000994d */ /* 0x000fea0003800000 */
[----:B------:R-:W-:Y:S02]  /*0840*/  ISETP.GE.U32.AND P0, PT, R18, 0x4, PT ;  /* 0x000000041200780c */ /* 0x000fe40003f06070 */
[----:B------:R-:W-:-:S04]  /*0850*/  LOP3.LUT R0, R0, 0x3, RZ, 0xc0, !PT ;  /* 0x0000000300007812 */ /* 0x000fc800078ec0ff */
[----:B------:R-:W-:-:S07]  /*0860*/  ISETP.NE.AND P1, PT, R0, RZ, PT ;  /* 0x000000ff0000720c */ /* 0x000fce0003f25270 */
[----:B------:R-:W-:Y:S06]  /*0870*/  @!P0 BRA `(.L_x_3) ;  /* 0x00000000005c8947 */ /* 0x000fec0003800000 */
[----:B--2---:R-:W1:Y:S02]  /*0880*/  LDC.64 R10, c[0x0][0x380] ;  /* 0x0000e000ff0a7b82 */ /* 0x004e640000000a00 */
[----:B-1----:R-:W-:-:S04]  /*0890*/  IMAD.WIDE R8, R4, 0x4, R10 ;  /* 0x0000000404087825 */ /* 0x002fc800078e020a */
[C---:B------:R-:W-:Y:S01]  /*08a0*/  IMAD.WIDE.U32 R6, R4.reuse, 0x4, R10 ;  /* 0x0000000404067825 */ /* 0x040fe200078e000a */
[----:B------:R-:W2:Y:S04]  /*08b0*/  LDG.E R5, desc[UR4][R8.64+-0x4] ;  /* 0xfffffc0408057981 */ /* 0x000ea8000c1e1900 */
[----:B------:R-:W2:Y:S01]  /*08c0*/  LDG.E R12, desc[UR4][R6.64] ;  /* 0x00000004060c7981 */ /* 0x000ea2000c1e1900 */
[----:B------:R-:W-:Y:S01]  /*08d0*/  IADD3 R13, PT, PT, R4, 0x1, RZ ;  /* 0x00000001040d7810 */ /* 0x000fe20007ffe0ff */
[----:B--2---:R-:W-:-:S04]  /*08e0*/  FADD R5, R5, R12 ;  /* 0x0000000c05057221 */ /* 0x004fc80000000000 */
[----:B------:R-:W-:Y:S01]  /*08f0*/  IMAD.WIDE.U32 R12, R13, 0x4, R10 ;  /* 0x000000040d0c7825 */ /* 0x000fe200078e000a */
[----:B------:R1:W-:Y:S04]  /*0900*/  STG.E desc[UR4][R6.64], R5 ;  /* 0x0000000506007986 */ /* 0x0003e8000c101904 */
[----:B------:R-:W2:Y:S01]  /*0910*/  LDG.E R14, desc[UR4][R12.64] ;  /* 0x000000040c0e7981 */ /* 0x000ea2000c1e1900 */
[----:B------:R-:W-:-:S05]  /*0920*/  IADD3 R17, PT, PT, R4, 0x2, RZ ;  /* 0x0000000204117810 */ /* 0x000fca0007ffe0ff */
[----:B------:R-:W-:-:S04]  /*0930*/  IMAD.WIDE.U32 R10, R17, 0x4, R10 ;  /* 0x00000004110a7825 */ /* 0x000fc800078e000a */
[----:B--2---:R-:W-:-:S05]  /*0940*/  FADD R15, R5, R14 ;  /* 0x0000000e050f7221 */ /* 0x004fca0000000000 */
[----:B------:R3:W-:Y:S04]  /*0950*/  STG.E desc[UR4][R12.64], R15 ;  /* 0x0000000f0c007986 */ /* 0x0007e8000c101904 */
[----:B------:R-:W2:Y:S04]  /*0960*/  LDG.E R14, desc[UR4][R8.64+0x4] ;  /* 0x00000404080e7981 */ /* 0x000ea8000c1e1900 */
[----:B------:R-:W2:Y:S02]  /*0970*/  LDG.E R17, desc[UR4][R10.64] ;  /* 0x000000040a117981 */ /* 0x000ea4000c1e1900 */
[----:B--2---:R-:W-:-:S05]  /*0980*/  FADD R17, R14, R17 ;  /* 0x000000110e117221 */ /* 0x004fca0000000000 */
[----:B------:R3:W-:Y:S04]  /*0990*/  STG.E desc[UR4][R10.64], R17 ;  /* 0x000000110a007986 */ /* 0x0007e8000c101904 */
[----:B------:R-:W2:Y:S04]  /*09a0*/  LDG.E R14, desc[UR4][R8.64+0x8] ;  /* 0x00000804080e7981 */ /* 0x000ea8000c1e1900 */
[----:B-1----:R-:W2:Y:S01]  /*09b0*/  LDG.E R5, desc[UR4][R6.64+0xc] ;  /* 0x00000c0406057981 */ /* 0x002ea2000c1e1900 */
[----:B------:R-:W-:Y:S01]  /*09c0*/  IADD3 R4, PT, PT, R4, 0x4, RZ ;  /* 0x0000000404047810 */ /* 0x000fe20007ffe0ff */
[----:B--2---:R-:W-:-:S05]  /*09d0*/  FADD R5, R14, R5 ;  /* 0x000000050e057221 */ /* 0x004fca0000000000 */
[----:B------:R3:W-:Y:S02]  /*09e0*/  STG.E desc[UR4][R6.64+0xc], R5 ;  /* 0x00000c0506007986 */ /* 0x0007e4000c101904 */
.L_x_3:
[----:B------:R-:W-:Y:S05]  /*09f0*/  @!P1 EXIT ;  /* 0x000000000000994d */ /* 0x000fea0003800000 */
[----:B--23--:R-:W1:Y:S01]  /*0a00*/  LDC.64 R6, c[0x0][0x380] ;  /* 0x0000e000ff067b82 */ /* 0x00ce620000000a00 */
[----:B0-----:R-:W-:Y:S02]  /*0a10*/  IADD3 R8, P0, PT, R2, -0x4, RZ ;  /* 0xfffffffc02087810 */ /* 0x001fe40007f1e0ff */
[----:B------:R-:W-:Y:S02]  /*0a20*/  IADD3 R0, PT, PT, -R0, RZ, RZ ;  /* 0x000000ff00007210 */ /* 0x000fe40007ffe1ff */
[----:B------:R-:W-:Y:S01]  /*0a30*/  IADD3.X R9, PT, PT, R3, -0x1, RZ, P0, !PT ;  /* 0xffffffff03097810 */ /* 0x000fe200007fe4ff */
[----:B-1----:R-:W-:-:S04]  /*0a40*/  IMAD.WIDE.U32 R6, R4, 0x4, R6 ;  /* 0x0000000404067825 */ /* 0x002fc800078e0006 */
[----:B------:R-:W-:Y:S01]  /*0a50*/  IMAD.MOV.U32 R10, RZ, RZ, R6 ;  /* 0x000000ffff0a7224 */ /* 0x000fe200078e0006 */
[----:B------:R-:W-:-:S07]  /*0a60*/  MOV R11, R7 ;  /* 0x00000007000b7202 */ /* 0x000fce0000000f00 */
.L_x_4:
[----:B------:R-:W-:Y:S01]  /*0a70*/  IMAD.WIDE R2, R4, 0x4, R8 ;  /* 0x0000000404027825 */ /* 0x000fe200078e0208 */
[----:B0-----:R-:W-:Y:S02]  /*0a80*/  MOV R6, R10 ;  /* 0x0000000a00067202 */ /* 0x001fe40000000f00 */
[----:B------:R-:W-:-:S03]  /*0a90*/  MOV R7, R11 ;  /* 0x0000000b00077202 */ /* 0x000fc60000000f00 */
[----:B------:R-:W2:Y:S04]  /*0aa0*/  LDG.E R2, desc[UR4][R2.64] ;  /* 0x0000000402027981 */ /* 0x000ea8000c1e1900 */
[----:B------:R-:W2:Y:S01]  /*0ab0*/  LDG.E R5, desc[UR4][R6.64] ;  /* 0x0000000406057981 */ /* 0x000ea2000c1e1900 */
[----:B------:R-:W-:-:S04]  /*0ac0*/  IADD3 R0, PT, PT, R0, 0x1, RZ ;  /* 0x0000000100007810 */ /* 0x000fc80007ffe0ff */
[----:B------:R-:W-:Y:S02]  /*0ad0*/  ISETP.NE.AND P0, PT, R0, RZ, PT ;  /* 0x000000ff0000720c */ /* 0x000fe40003f05270 */
[----:B------:R-:W-:Y:S02]  /*0ae0*/  IADD3 R10, P1, PT, R6, 0x4, RZ ;  /* 0x00000004060a7810 */ /* 0x000fe40007f3e0ff */
[----:B------:R-:W-:Y:S02]  /*0af0*/  IADD3 R4, PT, PT, R4, 0x1, RZ ;  /* 0x0000000104047810 */ /* 0x000fe40007ffe0ff */
[----:B------:R-:W-:Y:S01]  /*0b00*/  IADD3.X R11, PT, PT, RZ, R7, RZ, P1, !PT ;  /* 0x00000007ff0b7210 */ /* 0x000fe20000ffe4ff */
[----:B--2---:R-:W-:-:S05]  /*0b10*/  FADD R5, R2, R5 ;  /* 0x0000000502057221 */ /* 0x004fca0000000000 */
[----:B------:R0:W-:Y:S01]  /*0b20*/  STG.E desc[UR4][R6.64], R5 ;  /* 0x0000000506007986 */ /* 0x0001e2000c101904 */
[----:B------:R-:W-:Y:S05]  /*0b30*/  @P0 BRA `(.L_x_4) ;  /* 0xfffffffc00cc0947 */ /* 0x000fea000383ffff */
[----:B------:R-:W-:Y:S05]  /*0b40*/  EXIT ;  /* 0x000000000000794d */ /* 0x000fea0003800000 */
.L_x_5:
[----:B------:R-:W-:-:S00]  /*0b50*/  BRA `(.L_x_5) ;  /* 0xfffffffc00fc7947 */ /* 0x000fc0000383ffff */
[----:B------:R-:W-:-:S00]  /*0b60*/  NOP ;  /* 0x0000000000007918 */ /* 0x000fc00000000000 */
        /* <DEDUP_REMOVED lines=9> */
.L_x_8:


//--------------------- .text._Z9ReductionPfS_i   --------------------------
	.section	.text._Z9ReductionPfS_i,"ax",@progbits
	.align	128
        .global         _Z9ReductionPfS_i
        .type           _Z9ReductionPfS_i,@function
        .size           _Z9ReductionPfS_i,(.L_x_9 - _Z9ReductionPfS_i)
        .other          _Z9ReductionPfS_i,@"STO_CUDA_ENTRY STV_DEFAULT"
_Z9ReductionPfS_i:
.text._Z9ReductionPfS_i:
[----:B------:R-:W-:Y:S01]  /*0000*/  LDC R1, c[0x0][0x37c] ;  /* 0x0000df00ff017b82 */ /* 0x000fe20000000800 */
[----:B------:R-:W0:Y:S07]  /*0010*/  S2R R7, SR_TID.X ;  /* 0x0000000000077919 */ /* 0x000e2e0000002100 */
[----:B------:R-:W1:Y:S01]  /*0020*/  LDC.64 R2, c[0x0][0x380] ;  /* 0x0000e000ff027b82 */ /* 0x000e620000000a00 */
[----:B------:R-:W0:Y:S01]  /*0030*/  LDCU UR8, c[0x0][0x360] ;  /* 0x00006c00ff0877ac */ /* 0x000e220008000800 */
[----:B------:R-:W0:Y:S01]  /*0040*/  S2R R6, SR_CTAID.X ;  /* 0x0000000000067919 */ /* 0x000e220000002500 */
[----:B------:R-:W2:Y:S01]  /*0050*/  LDCU.64 UR6, c[0x0][0x358] ;  /* 0x00006b00ff0677ac */ /* 0x000ea20008000a00 */
[----:B0-----:R-:W-:-:S04]  /*0060*/  IMAD R5, R6, UR8, R7 ;  /* 0x0000000806057c24 */ /* 0x001fc8000f8e0207 */
[----:B-1----:R-:W-:-:S06]  /*0070*/  IMAD.WIDE R2, R5, 0x4, R2 ;  /* 0x0000000405027825 */ /* 0x002fcc00078e0202 */
[----:B--2---:R-:W2:Y:S01]  /*0080*/  LDG.E R2, desc[UR6][R2.64] ;  /* 0x0000000602027981 */ /* 0x004ea2000c1e1900 */
[----:B------:R-:W0:Y:S01]  /*0090*/  S2UR UR5, SR_CgaCtaId ;  /* 0x00000000000579c3 */ /* 0x000e220000008800 */
[----:B------:R-:W-:Y:S01]  /*00a0*/  UMOV UR4, 0x400 ;  /* 0x0000040000047882 */ /* 0x000fe20000000000 */
[----:B------:R-:W-:Y:S01]  /*00b0*/  IMAD.MOV.U32 R0, RZ, RZ, 0x1 ;  /* 0x00000001ff007424 */ /* 0x000fe200078e00ff */
[----:B0-----:R-:W-:-:S06]  /*00c0*/  ULEA UR4, UR5, UR4, 0x18 ;  /* 0x0000000405047291 */ /* 0x001fcc000f8ec0ff */
[----:B------:R-:W-:-:S05]  /*00d0*/  LEA R5, R7, UR4, 0x2 ;  /* 0x0000000407057c11 */ /* 0x000fca000f8e10ff */
[----:B--2---:R0:W-:Y:S02]  /*00e0*/  STS [R5], R2 ;  /* 0x0000000205007388 */ /* 0x0041e40000000800 */
.L_x_6:
[----:B------:R-:W-:Y:S01]  /*00f0*/  IMAD.SHL.U32 R8, R0, 0x2, RZ ;  /* 0x0000000200087824 */ /* 0x000fe200078e00ff */
[----:B------:R-:W-:Y:S01]  /*0100*/  BAR.SYNC.DEFER_BLOCKING 0x0 ;  /* 0x0000000000007b1d */ /* 0x000fe20000010000 */
[----:B------:R-:W-:-:S03]  /*0110*/  IMAD.IADD R3, R7, 0x1, R0 ;  /* 0x0000000107037824 */ /* 0x000fc600078e0200 */
[----:B0-----:R-:W-:-:S04]  /*0120*/  IADD3 R2, PT, PT, R8, 0x3ff, RZ ;  /* 0x000003ff08027810 */ /* 0x001fc80007ffe0ff */
[----:B------:R-:W-:-:S04]  /*0130*/  LOP3.LUT P0, RZ, R2, R7, RZ, 0xc0, !PT ;  /* 0x0000000702ff7212 */ /* 0x000fc8000780c0ff */
[----:B------:R-:W-:-:S13]  /*0140*/  ISETP.GE.U32.OR P0, PT, R3, UR8, P0 ;  /* 0x0000000803007c0c */ /* 0x000fda0008706470 */
[----:B------:R-:W-:Y:S01]  /*0150*/  @!P0 LEA R2, R0, R5, 0x2 ;  /* 0x0000000500028211 */ /* 0x000fe200078e10ff */
[----:B------:R-:W-:Y:S01]  /*0160*/  @!P0 LDS R3, [R5] ;  /* 0x0000000005038984 */ /* 0x000fe20000000800 */
[----:B------:R-:W-:-:S04]  /*0170*/  MOV R0, R8 ;  /* 0x0000000800007202 */ /* 0x000fc80000000f00 */
[----:B------:R-:W0:Y:S02]  /*0180*/  @!P0 LDS R2, [R2] ;  /* 0x0000000002028984 */ /* 0x000e240000000800 */
[----:B0-----:R-:W-:-:S05]  /*0190*/  @!P0 FADD R4, R2, R3 ;  /* 0x0000000302048221 */ /* 0x001fca0000000000 */
[----:B------:R1:W-:Y:S01]  /*01a0*/  @!P0 STS [R5], R4 ;  /* 0x0000000405008388 */ /* 0x0003e20000000800 */
[----:B------:R-:W-:-:S13]  /*01b0*/  ISETP.GT.U32.AND P0, PT, R8, UR8, PT ;  /* 0x0000000808007c0c */ /* 0x000fda000bf04070 */
[----:B-1----:R-:W-:Y:S05]  /*01c0*/  @!P0 BRA `(.L_x_6) ;  /* 0xfffffffc00c88947 */ /* 0x002fea000383ffff */
[----:B------:R-:W-:-:S13]  /*01d0*/  ISETP.NE.AND P0, PT, R7, RZ, PT ;  /* 0x000000ff0700720c */ /* 0x000fda0003f05270 */
[----:B------:R-:W-:Y:S05]  /*01e0*/  @P0 EXIT ;  /* 0x000000000000094d */ /* 0x000fea0003800000 */
[----:B------:R-:W0:Y:S01]  /*01f0*/  S2UR UR5, SR_CgaCtaId ;  /* 0x00000000000579c3 */ /* 0x000e220000008800 */
[----:B------:R-:W-:-:S07]  /*0200*/  UMOV UR4, 0x400 ;  /* 0x0000040000047882 */ /* 0x000fce0000000000 */
[----:B------:R-:W1:Y:S01]  /*0210*/  LDC.64 R2, c[0x0][0x388] ;  /* 0x0000e200ff027b82 */ /* 0x000e620000000a00 */
[----:B0-----:R-:W-:Y:S01]  /*0220*/  ULEA UR4, UR5, UR4, 0x18 ;  /* 0x0000000405047291 */ /* 0x001fe2000f8ec0ff */
[----:B-1----:R-:W-:-:S08]  /*0230*/  IMAD.WIDE.U32 R2, R6, 0x4, R2 ;  /* 0x0000000406027825 */ /* 0x002fd000078e0002 */
[----:B------:R-:W0:Y:S04]  /*0240*/  LDS R5, [UR4] ;  /* 0x00000004ff057984 */ /* 0x000e280008000800 */
[----:B0-----:R-:W-:Y:S01]  /*0250*/  STG.E desc[UR6][R2.64], R5 ;  /* 0x0000000502007986 */ /* 0x001fe2000c101906 */
[----:B------:R-:W-:Y:S05]  /*0260*/  EXIT ;  /* 0x000000000000794d */ /* 0x000fea0003800000 */
.L_x_7:
        /* <DEDUP_REMOVED lines=9> */
.L_x_9:


//--------------------- .nv.shared.reserved.0     --------------------------
	.section	.nv.shared.reserved.0,"aw",@nobits
	.weak		__nv_reservedSMEM_offset_0_alias
	.size		__nv_reservedSMEM_offset_0_alias, 0, 64
	.other		__nv_reservedSMEM_offset_0_alias,@"STO_CUDA_RESERVED_SHARED STV_DEFAULT"
__nv_reservedSMEM_offset_0_alias:
	.zero		0
	.zero		64


//--------------------- .nv.shared._Z9ReductionPfS_i --------------------------
	.section	.nv.shared._Z9ReductionPfS_i,"aw",@nobits
	.sectionflags	@""
	.align	4
.nv.shared._Z9ReductionPfS_i:
	.zero		2048


//--------------------- .nv.constant0._Z13single_threadPfi --------------------------
	.section	.nv.constant0._Z13single_threadPfi,"a",@progbits
	.sectionflags	@""
	.align	4
.nv.constant0._Z13single_threadPfi:
	.zero		908


//--------------------- .nv.constant0._Z9ReductionPfS_i --------------------------
	.section	.nv.constant0._Z9ReductionPfS_i,"a",@progbits
	.sectionflags	@""
	.align	4
.nv.constant0._Z9ReductionPfS_i:
	.zero		916


//--------------------- SYMBOLS --------------------------

	.type		.nv.reservedSmem.offset0,@object
	.size		.nv.reservedSmem.offset0,0x4
	.type		.nv.reservedSmem.cap,@object
	.size		.nv.reservedSmem.cap,0x4
